	.headerflags	@"EF_CUDA_TEXMODE_UNIFIED EF_CUDA_64BIT_ADDRESS EF_CUDA_SM86 EF_CUDA_VIRTUAL_SM(EF_CUDA_SM86)"
	.elftype	@"ET_EXEC"


//--------------------- .nv.info                  --------------------------
	.section	.nv.info,"",@"SHT_CUDA_INFO"
	.align	4


	//----- nvinfo : EIATTR_REGCOUNT
	.align		4
        /*0000*/ 	.byte	0x04, 0x2f
        /*0002*/ 	.short	(.L_1 - .L_0)
	.align		4
.L_0:
        /*0004*/ 	.word	index@(triton_poi_fused_relu_1)
        /*0008*/ 	.word	0x0000000e


	//----- nvinfo : EIATTR_FRAME_SIZE
	.align		4
.L_1:
        /*000c*/ 	.byte	0x04, 0x11
        /*000e*/ 	.short	(.L_3 - .L_2)
	.align		4
.L_2:
        /*0010*/ 	.word	index@(triton_poi_fused_relu_1)
        /*0014*/ 	.word	0x00000000


	//----- nvinfo : EIATTR_MIN_STACK_SIZE
	.align		4
.L_3:
        /*0018*/ 	.byte	0x04, 0x12
        /*001a*/ 	.short	(.L_5 - .L_4)
	.align		4
.L_4:
        /*001c*/ 	.word	index@(triton_poi_fused_relu_1)
        /*0020*/ 	.word	0x00000000
.L_5:


//--------------------- .nv.info.triton_poi_fused_relu_1 --------------------------
	.section	.nv.info.triton_poi_fused_relu_1,"",@"SHT_CUDA_INFO"
	.sectionflags	@""
	.align	4


	//----- nvinfo : EIATTR_CUDA_API_VERSION
	.align		4
        /*0000*/ 	.byte	0x04, 0x37
        /*0002*/ 	.short	(.L_7 - .L_6)
.L_6:
        /*0004*/ 	.word	0x00000080


	//----- nvinfo : EIATTR_SW2861232_WAR
	.align		4
.L_7:
        /*0008*/ 	.byte	0x01, 0x35
	.zero		2


	//----- nvinfo : EIATTR_PARAM_CBANK
	.align		4
        /*000c*/ 	.byte	0x04, 0x0a
        /*000e*/ 	.short	(.L_9 - .L_8)
	.align		4
.L_8:
        /*0010*/ 	.word	index@(.nv.constant0.triton_poi_fused_relu_1)
        /*0014*/ 	.short	0x0160
        /*0016*/ 	.short	0x0018


	//----- nvinfo : EIATTR_CBANK_PARAM_SIZE
	.align		4
.L_9:
        /*0018*/ 	.byte	0x03, 0x19
        /*001a*/ 	.short	0x0018


	//----- nvinfo : EIATTR_KPARAM_INFO
	.align		4
        /*001c*/ 	.byte	0x04, 0x17
        /*001e*/ 	.short	(.L_11 - .L_10)
.L_10:
        /*0020*/ 	.word	0x00000000
        /*0024*/ 	.short	0x0002
        /*0026*/ 	.short	0x0010
        /*0028*/ 	.byte	0x00, 0xf4, 0x21, 0x00


	//----- nvinfo : EIATTR_KPARAM_INFO
	.align		4
.L_11:
        /*002c*/ 	.byte	0x04, 0x17
        /*002e*/ 	.short	(.L_13 - .L_12)
.L_12:
        /*0030*/ 	.word	0x00000000
        /*0034*/ 	.short	0x0001
        /*0036*/ 	.short	0x0008
        /*0038*/ 	.byte	0x00, 0xf0, 0x11, 0x00


	//----- nvinfo : EIATTR_KPARAM_INFO
	.align		4
.L_13:
        /*003c*/ 	.byte	0x04, 0x17
        /*003e*/ 	.short	(.L_15 - .L_14)
.L_14:
        /*0040*/ 	.word	0x00000000
        /*0044*/ 	.short	0x0000
        /*0046*/ 	.short	0x0000
        /*0048*/ 	.byte	0x00, 0xf4, 0x21, 0x00


	//----- nvinfo : EIATTR_MAXREG_COUNT
	.align		4
.L_15:
        /*004c*/ 	.byte	0x03, 0x1b
        /*004e*/ 	.short	0x00ff


	//----- nvinfo : EIATTR_EXIT_INSTR_OFFSETS
	.align		4
        /*0050*/ 	.byte	0x04, 0x1c
        /*0052*/ 	.short	(.L_17 - .L_16)


	//   ....[0]....
.L_16:
        /*0054*/ 	.word	0x000001d0


	//----- nvinfo : EIATTR_REQNTID
	.align		4
.L_17:
        /*0058*/ 	.byte	0x04, 0x10
        /*005a*/ 	.short	(.L_19 - .L_18)
.L_18:
        /*005c*/ 	.word	0x00000080
        /*0060*/ 	.word	0x00000001
        /*0064*/ 	.word	0x00000001
.L_19:


//--------------------- .nv.callgraph             --------------------------
	.section	.nv.callgraph,"",@"SHT_CUDA_CALLGRAPH"
	.align	4
	.sectionentsize	8
	.align		4
        /*0000*/ 	.word	0x00000000
	.align		4
        /*0004*/ 	.word	0xffffffff
	.align		4
        /*0008*/ 	.word	0x00000000
	.align		4
        /*000c*/ 	.word	0xfffffffe
	.align		4
        /*0010*/ 	.word	0x00000000
	.align		4
        /*0014*/ 	.word	0xfffffffd
	.align		4
        /*0018*/ 	.word	0x00000000
	.align		4
        /*001c*/ 	.word	0xfffffffc


//--------------------- .nv.rel.action            --------------------------
	.section	.nv.rel.action,"",@"SHT_CUDA_RELOCINFO"
	.align	8
	.sectionentsize	8
        /*0000*/ 	.byte	0x73, 0x00, 0x00, 0x00, 0x00, 0x00, 0x00, 0x00, 0x00, 0x00, 0x00, 0x11, 0x25, 0x00, 0x05, 0x36


//--------------------- .nv.constant0.triton_poi_fused_relu_1 --------------------------
	.section	.nv.constant0.triton_poi_fused_relu_1,"a",@progbits
	.sectionflags	@""
	.align	4
.nv.constant0.triton_poi_fused_relu_1:
	.zero		376


//--------------------- .text.triton_poi_fused_relu_1 --------------------------
	.section	.text.triton_poi_fused_relu_1,"ax",@progbits
	.sectioninfo	@"SHI_REGISTERS=14"
	.align	128
        .global         triton_poi_fused_relu_1
        .type           triton_poi_fused_relu_1,@function
        .size           triton_poi_fused_relu_1,(.L_x_1 - triton_poi_fused_relu_1)
        .other          triton_poi_fused_relu_1,@"STO_CUDA_ENTRY STV_DEFAULT"
triton_poi_fused_relu_1:
.text.triton_poi_fused_relu_1:
[----:B------:R-:W-:Y:S02]  /*0000*/  IMAD.MOV.U32 R1, RZ, RZ, c[0x0][0x28] ;  /* 0x00000a00ff017624 */ /* 0x000fe400078e00ff */
[----:B------:R-:W0:Y:S01]  /*0010*/  S2R R0, SR_TID.X ;  /* 0x0000000000007919 */ /* 0x000e220000002100 */
[----:B------:R-:W-:Y:S01]  /*0020*/  IMAD.MOV.U32 R5, RZ, RZ, 0x4 ;  /* 0x00000004ff057424 */ /* 0x000fe200078e00ff */
[----:B------:R-:W-:Y:S02]  /*0030*/  ULDC.64 UR4, c[0x0][0x118] ;  /* 0x0000460000047ab9 */ /* 0x000fe40000000a00 */
[----:B------:R-:W1:Y:S01]  /*0040*/  S2R R3, SR_CTAID.X ;  /* 0x0000000000037919 */ /* 0x000e620000002500 */
[----:B0-----:R-:W-:-:S05]  /*0050*/  IMAD.SHL.U32 R0, R0, 0x4, RZ ;  /* 0x0000000400007824 */ /* 0x001fca00078e00ff */
[----:B------:R-:W-:-:S05]  /*0060*/  LOP3.LUT R0, R0, 0x1fc, RZ, 0xc0, !PT ;  /* 0x000001fc00007812 */ /* 0x000fca00078ec0ff */
[----:B-1----:R-:W-:-:S04]  /*0070*/  IMAD R0, R3, 0x400, R0 ;  /* 0x0000040003007824 */ /* 0x002fc800078e0200 */
[----:B------:R-:W-:-:S05]  /*0080*/  IMAD.WIDE R2, R0, R5, c[0x0][0x160] ;  /* 0x0000580000027625 */ /* 0x000fca00078e0205 */
[----:B------:R-:W2:Y:S04]  /*0090*/  LDG.E.128 R4, [R2.64] ;  /* 0x0000000402047981 */ /* 0x000ea8000c1e1d00 */
[----:B------:R-:W3:Y:S01]  /*00a0*/  LDG.E.128 R8, [R2.64+0x800] ;  /* 0x0008000402087981 */ /* 0x000ee2000c1e1d00 */
[C---:B--2---:R-:W-:Y:S02]  /*00b0*/  FSETP.GEU.AND P6, PT, R4.reuse, RZ, PT ;  /* 0x000000ff0400720b */ /* 0x044fe40003fce000 */
[----:B------:R-:W-:Y:S02]  /*00c0*/  FSETP.GEU.AND P5, PT, R5, RZ, PT ;  /* 0x000000ff0500720b */ /* 0x000fe40003fae000 */
[----:B------:R-:W-:Y:S02]  /*00d0*/  FSEL R4, R4, RZ, P6 ;  /* 0x000000ff04047208 */ /* 0x000fe40003000000 */
[----:B------:R-:W-:-:S02]  /*00e0*/  FSETP.GEU.AND P4, PT, R6, RZ, PT ;  /* 0x000000ff0600720b */ /* 0x000fc40003f8e000 */
[----:B------:R-:W-:Y:S02]  /*00f0*/  FSETP.GEU.AND P3, PT, R7, RZ, PT ;  /* 0x000000ff0700720b */ /* 0x000fe40003f6e000 */
[----:B---3--:R-:W-:Y:S02]  /*0100*/  FSETP.GEU.AND P2, PT, R8, RZ, PT ;  /* 0x000000ff0800720b */ /* 0x008fe40003f4e000 */
[----:B------:R-:W-:Y:S02]  /*0110*/  FSETP.GEU.AND P1, PT, R9, RZ, PT ;  /* 0x000000ff0900720b */ /* 0x000fe40003f2e000 */
[----:B------:R-:W-:Y:S02]  /*0120*/  FSETP.GEU.AND P0, PT, R10, RZ, PT ;  /* 0x000000ff0a00720b */ /* 0x000fe40003f0e000 */
[----:B------:R-:W-:Y:S02]  /*0130*/  FSETP.GEU.AND P6, PT, R11, RZ, PT ;  /* 0x000000ff0b00720b */ /* 0x000fe40003fce000 */
[----:B------:R-:W-:-:S02]  /*0140*/  FSEL R5, R5, RZ, P5 ;  /* 0x000000ff05057208 */ /* 0x000fc40002800000 */
[----:B------:R-:W-:Y:S02]  /*0150*/  FSEL R6, R6, RZ, P4 ;  /* 0x000000ff06067208 */ /* 0x000fe40002000000 */
[----:B------:R-:W-:Y:S02]  /*0160*/  FSEL R7, R7, RZ, P3 ;  /* 0x000000ff07077208 */ /* 0x000fe40001800000 */
[----:B------:R-:W-:Y:S02]  /*0170*/  FSEL R8, R8, RZ, P2 ;  /* 0x000000ff08087208 */ /* 0x000fe40001000000 */
[----:B------:R-:W-:Y:S01]  /*0180*/  FSEL R9, R9, RZ, P1 ;  /* 0x000000ff09097208 */ /* 0x000fe20000800000 */
[----:B------:R-:W-:Y:S01]  /*0190*/  STG.E.128 [R2.64], R4 ;  /* 0x0000000402007986 */ /* 0x000fe2000c101d04 */
[----:B------:R-:W-:Y:S02]  /*01a0*/  FSEL R10, R10, RZ, P0 ;  /* 0x000000ff0a0a7208 */ /* 0x000fe40000000000 */
[----:B------:R-:W-:-:S05]  /*01b0*/  FSEL R11, R11, RZ, P6 ;  /* 0x000000ff0b0b7208 */ /* 0x000fca0003000000 */
[----:B------:R-:W-:Y:S01]  /*01c0*/  STG.E.128 [R2.64+0x800], R8 ;  /* 0x0008000802007986 */ /* 0x000fe2000c101d04 */
[----:B------:R-:W-:Y:S05]  /*01d0*/  EXIT ;  /* 0x000000000000794d */ /* 0x000fea0003800000 */
.L_x_0:
[----:B------:R-:W-:-:S00]  /*01e0*/  BRA `(.L_x_0) ;  /* 0xfffffff000007947 */ /* 0x000fc0000383ffff */
[----:B------:R-:W-:-:S00]  /*01f0*/  NOP ;  /* 0x0000000000007918 */ /* 0x000fc00000000000 */
        /* <DEDUP_REMOVED lines=8> */
.L_x_1:
